//
// Generated by NVIDIA NVVM Compiler
//
// Compiler Build ID: CL-36424714
// Cuda compilation tools, release 13.0, V13.0.88
// Based on NVVM 20.0.0
//

.version 9.0
.target sm_100
.address_size 64

	// .globl	_Z16transpose_kernelPKjPjii
// _ZZ16transpose_kernelPKjPjiiE4tile has been demoted

.visible .entry _Z16transpose_kernelPKjPjii(
	.param .u64 .ptr .align 1 _Z16transpose_kernelPKjPjii_param_0,
	.param .u64 .ptr .align 1 _Z16transpose_kernelPKjPjii_param_1,
	.param .u32 _Z16transpose_kernelPKjPjii_param_2,
	.param .u32 _Z16transpose_kernelPKjPjii_param_3
)
{
	.reg .pred 	%p<25>;
	.reg .b32 	%r<44>;
	.reg .b64 	%rd<21>;
	// demoted variable
	.shared .align 4 .b8 _ZZ16transpose_kernelPKjPjiiE4tile[4224];
	ld.param.u64 	%rd3, [_Z16transpose_kernelPKjPjii_param_0];
	ld.param.u64 	%rd4, [_Z16transpose_kernelPKjPjii_param_1];
	ld.param.u32 	%r18, [_Z16transpose_kernelPKjPjii_param_2];
	ld.param.u32 	%r19, [_Z16transpose_kernelPKjPjii_param_3];
	cvta.to.global.u64 	%rd1, %rd3;
	cvta.to.global.u64 	%rd2, %rd4;
	mov.u32 	%r20, %ctaid.y;
	shl.b32 	%r1, %r20, 5;
	mov.u32 	%r2, %tid.x;
	add.s32 	%r3, %r1, %r2;
	mov.u32 	%r21, %ctaid.x;
	shl.b32 	%r4, %r21, 5;
	mov.u32 	%r5, %tid.y;
	add.s32 	%r6, %r4, %r5;
	setp.ge.s32 	%p1, %r3, %r19;
	shl.b32 	%r22, %r2, 2;
	mov.u32 	%r23, _ZZ16transpose_kernelPKjPjiiE4tile;
	add.s32 	%r7, %r23, %r22;
	setp.ge.s32 	%p2, %r6, %r18;
	mad.lo.s32 	%r8, %r5, 132, %r7;
	or.pred  	%p3, %p1, %p2;
	@%p3 bra 	$L__BB0_2;
	mad.lo.s32 	%r24, %r6, %r19, %r3;
	mul.wide.s32 	%rd5, %r24, 4;
	add.s64 	%rd6, %rd1, %rd5;
	ld.global.u32 	%r25, [%rd6];
	st.shared.u32 	[%r8], %r25;
$L__BB0_2:
	setp.ge.s32 	%p4, %r3, %r19;
	add.s32 	%r9, %r6, 8;
	setp.ge.s32 	%p5, %r9, %r18;
	or.pred  	%p6, %p4, %p5;
	@%p6 bra 	$L__BB0_4;
	mad.lo.s32 	%r26, %r9, %r19, %r3;
	mul.wide.s32 	%rd7, %r26, 4;
	add.s64 	%rd8, %rd1, %rd7;
	ld.global.u32 	%r27, [%rd8];
	st.shared.u32 	[%r8+1056], %r27;
$L__BB0_4:
	setp.ge.s32 	%p7, %r3, %r19;
	add.s32 	%r10, %r6, 16;
	setp.ge.s32 	%p8, %r10, %r18;
	or.pred  	%p9, %p7, %p8;
	@%p9 bra 	$L__BB0_6;
	mad.lo.s32 	%r28, %r10, %r19, %r3;
	mul.wide.s32 	%rd9, %r28, 4;
	add.s64 	%rd10, %rd1, %rd9;
	ld.global.u32 	%r29, [%rd10];
	st.shared.u32 	[%r8+2112], %r29;
$L__BB0_6:
	setp.ge.s32 	%p10, %r3, %r19;
	add.s32 	%r11, %r6, 24;
	setp.ge.s32 	%p11, %r11, %r18;
	or.pred  	%p12, %p10, %p11;
	@%p12 bra 	$L__BB0_8;
	mad.lo.s32 	%r30, %r11, %r19, %r3;
	mul.wide.s32 	%rd11, %r30, 4;
	add.s64 	%rd12, %rd1, %rd11;
	ld.global.u32 	%r31, [%rd12];
	st.shared.u32 	[%r8+3168], %r31;
$L__BB0_8:
	bar.sync 	0;
	add.s32 	%r12, %r4, %r2;
	add.s32 	%r32, %r1, %r5;
	setp.ge.s32 	%p13, %r12, %r18;
	shl.b32 	%r33, %r2, 7;
	add.s32 	%r34, %r7, %r33;
	setp.ge.s32 	%p14, %r32, %r19;
	shl.b32 	%r35, %r5, 2;
	add.s32 	%r14, %r34, %r35;
	or.pred  	%p15, %p13, %p14;
	@%p15 bra 	$L__BB0_10;
	ld.shared.u32 	%r36, [%r14];
	mad.lo.s32 	%r37, %r32, %r18, %r12;
	mul.wide.s32 	%rd13, %r37, 4;
	add.s64 	%rd14, %rd2, %rd13;
	st.global.u32 	[%rd14], %r36;
$L__BB0_10:
	setp.ge.s32 	%p16, %r12, %r18;
	add.s32 	%r15, %r32, 8;
	setp.ge.s32 	%p17, %r15, %r19;
	or.pred  	%p18, %p16, %p17;
	@%p18 bra 	$L__BB0_12;
	ld.shared.u32 	%r38, [%r14+32];
	mad.lo.s32 	%r39, %r15, %r18, %r12;
	mul.wide.s32 	%rd15, %r39, 4;
	add.s64 	%rd16, %rd2, %rd15;
	st.global.u32 	[%rd16], %r38;
$L__BB0_12:
	setp.ge.s32 	%p19, %r12, %r18;
	add.s32 	%r16, %r32, 16;
	setp.ge.s32 	%p20, %r16, %r19;
	or.pred  	%p21, %p19, %p20;
	@%p21 bra 	$L__BB0_14;
	ld.shared.u32 	%r40, [%r14+64];
	mad.lo.s32 	%r41, %r16, %r18, %r12;
	mul.wide.s32 	%rd17, %r41, 4;
	add.s64 	%rd18, %rd2, %rd17;
	st.global.u32 	[%rd18], %r40;
$L__BB0_14:
	setp.ge.s32 	%p22, %r12, %r18;
	add.s32 	%r17, %r32, 24;
	setp.ge.s32 	%p23, %r17, %r19;
	or.pred  	%p24, %p22, %p23;
	@%p24 bra 	$L__BB0_16;
	ld.shared.u32 	%r42, [%r14+96];
	mad.lo.s32 	%r43, %r17, %r18, %r12;
	mul.wide.s32 	%rd19, %r43, 4;
	add.s64 	%rd20, %rd2, %rd19;
	st.global.u32 	[%rd20], %r42;
$L__BB0_16:
	ret;

}


// ===== COMPILED SASS (sm_100) =====

	.target	sm_100

	.elftype	@"ET_EXEC"


//--------------------- .note.nv.tkinfo           --------------------------
	.section	.note.nv.tkinfo,"",@"SHT_NOTE"
	.sectionflags	@"SHF_NOTE_NV_TKINFO"
	.tkinfo
        /*0018*/ 	.word	0x00000002
        /*0030*/ 	.string	""
        /*0030*/ 	.string	"ptxas"
        /*0030*/ 	.string	"Cuda compilation tools, release 13.0, V13.0.88"
        /*0030*/ 	.string	"Build cuda_13.0.r13.0/compiler.36424714_0"
        /*0030*/ 	.string	"-arch sm_100 -m 64 "



//--------------------- .note.nv.cuinfo           --------------------------
	.section	.note.nv.cuinfo,"",@"SHT_NOTE"
	.sectionflags	@"SHF_NOTE_NV_CUINFO"
        /*0018*/ 	.short	0x0002
        /*001a*/ 	.short	0x0064
        /*001c*/ 	.short	0x0082
	.zero		2


//--------------------- .nv.info                  --------------------------
	.section	.nv.info,"",@"SHT_CUDA_INFO"
	.align	4


	//----- nvinfo : EIATTR_REGCOUNT
	.align		4
        /*0000*/ 	.byte	0x04, 0x2f
        /*0002*/ 	.short	(.L_1 - .L_0)
	.align		4
.L_0:
        /*0004*/ 	.word	index@(_Z16transpose_kernelPKjPjii)
        /*0008*/ 	.word	0x00000019


	//----- nvinfo : EIATTR_FRAME_SIZE
	.align		4
.L_1:
        /*000c*/ 	.byte	0x04, 0x11
        /*000e*/ 	.short	(.L_3 - .L_2)
	.align		4
.L_2:
        /*0010*/ 	.word	index@(_Z16transpose_kernelPKjPjii)
        /*0014*/ 	.word	0x00000000


	//----- nvinfo : EIATTR_MIN_STACK_SIZE
	.align		4
.L_3:
        /*0018*/ 	.byte	0x04, 0x12
        /*001a*/ 	.short	(.L_5 - .L_4)
	.align		4
.L_4:
        /*001c*/ 	.word	index@(_Z16transpose_kernelPKjPjii)
        /*0020*/ 	.word	0x00000000
.L_5:


//--------------------- .nv.compat                --------------------------
	.section	.nv.compat,"",@"SHT_CUDA_COMPAT_INFO"
	.align	4
        /*0000*/ 	.byte	0x02, 0x09, 0x00, 0x00, 0x02, 0x02, 0x01, 0x00, 0x02, 0x05, 0x05, 0x00, 0x03, 0x07, 0x01, 0x01
        /*0010*/ 	.byte	0x02, 0x03, 0x00, 0x00, 0x02, 0x06, 0x01, 0x00, 0x04, 0x0b, 0x08, 0x00, 0x09, 0x00, 0x00, 0x00
        /*0020*/ 	.byte	0x00, 0x00, 0x00, 0x00


//--------------------- .nv.info._Z16transpose_kernelPKjPjii --------------------------
	.section	.nv.info._Z16transpose_kernelPKjPjii,"",@"SHT_CUDA_INFO"
	.sectionflags	@""
	.align	4


	//----- nvinfo : EIATTR_CUDA_API_VERSION
	.align		4
        /*0000*/ 	.byte	0x04, 0x37
        /*0002*/ 	.short	(.L_7 - .L_6)
.L_6:
        /*0004*/ 	.word	0x00000082


	//----- nvinfo : EIATTR_KPARAM_INFO
	.align		4
.L_7:
        /*0008*/ 	.byte	0x04, 0x17
        /*000a*/ 	.short	(.L_9 - .L_8)
.L_8:
        /*000c*/ 	.word	0x00000000
        /*0010*/ 	.short	0x0003
        /*0012*/ 	.short	0x0014
        /*0014*/ 	.byte	0x00, 0xf0, 0x11, 0x00


	//----- nvinfo : EIATTR_KPARAM_INFO
	.align		4
.L_9:
        /*0018*/ 	.byte	0x04, 0x17
        /*001a*/ 	.short	(.L_11 - .L_10)
.L_10:
        /*001c*/ 	.word	0x00000000
        /*0020*/ 	.short	0x0002
        /*0022*/ 	.short	0x0010
        /*0024*/ 	.byte	0x00, 0xf0, 0x11, 0x00


	//----- nvinfo : EIATTR_KPARAM_INFO
	.align		4
.L_11:
        /*0028*/ 	.byte	0x04, 0x17
        /*002a*/ 	.short	(.L_13 - .L_12)
.L_12:
        /*002c*/ 	.word	0x00000000
        /*0030*/ 	.short	0x0001
        /*0032*/ 	.short	0x0008
        /*0034*/ 	.byte	0x00, 0xf5, 0x21, 0x00


	//----- nvinfo : EIATTR_KPARAM_INFO
	.align		4
.L_13:
        /*0038*/ 	.byte	0x04, 0x17
        /*003a*/ 	.short	(.L_15 - .L_14)
.L_14:
        /*003c*/ 	.word	0x00000000
        /*0040*/ 	.short	0x0000
        /*0042*/ 	.short	0x0000
        /*0044*/ 	.byte	0x00, 0xf5, 0x21, 0x00


	//----- nvinfo : EIATTR_SPARSE_MMA_MASK
	.align		4
.L_15:
        /*0048*/ 	.byte	0x03, 0x50
        /*004a*/ 	.short	0x0000


	//----- nvinfo : EIATTR_MAXREG_COUNT
	.align		4
        /*004c*/ 	.byte	0x03, 0x1b
        /*004e*/ 	.short	0x00ff


	//----- nvinfo : EIATTR_NUM_BARRIERS
	.align		4
        /*0050*/ 	.byte	0x02, 0x4c
        /*0052*/ 	.byte	0x01
	.zero		1


	//----- nvinfo : EIATTR_MERCURY_ISA_VERSION
	.align		4
        /*0054*/ 	.byte	0x03, 0x5f
        /*0056*/ 	.short	0x0101


	//----- nvinfo : EIATTR_VRC_CTA_INIT_COUNT
	.align		4
        /*0058*/ 	.byte	0x02, 0x4a
	.zero		1
	.zero		1


	//----- nvinfo : EIATTR_EXIT_INSTR_OFFSETS
	.align		4
        /*005c*/ 	.byte	0x04, 0x1c
        /*005e*/ 	.short	(.L_17 - .L_16)


	//   ....[0]....
.L_16:
        /*0060*/ 	.word	0x000004c0


	//   ....[1]....
        /*0064*/ 	.word	0x00000520


	//----- nvinfo : EIATTR_CBANK_PARAM_SIZE
	.align		4
.L_17:
        /*0068*/ 	.byte	0x03, 0x19
        /*006a*/ 	.short	0x0018


	//----- nvinfo : EIATTR_PARAM_CBANK
	.align		4
        /*006c*/ 	.byte	0x04, 0x0a
        /*006e*/ 	.short	(.L_19 - .L_18)
	.align		4
.L_18:
        /*0070*/ 	.word	index@(.nv.constant0._Z16transpose_kernelPKjPjii)
        /*0074*/ 	.short	0x0380
        /*0076*/ 	.short	0x0018


	//----- nvinfo : EIATTR_SW_WAR
	.align		4
.L_19:
        /*0078*/ 	.byte	0x04, 0x36
        /*007a*/ 	.short	(.L_21 - .L_20)
.L_20:
        /*007c*/ 	.word	0x00000008
.L_21:


//--------------------- .nv.callgraph             --------------------------
	.section	.nv.callgraph,"",@"SHT_CUDA_CALLGRAPH"
	.align	4
	.sectionentsize	8
	.align		4
        /*0000*/ 	.word	0x00000000
	.align		4
        /*0004*/ 	.word	0xffffffff
	.align		4
        /*0008*/ 	.word	0x00000000
	.align		4
        /*000c*/ 	.word	0xfffffffe
	.align		4
        /*0010*/ 	.word	0x00000000
	.align		4
        /*0014*/ 	.word	0xfffffffd
	.align		4
        /*0018*/ 	.word	0x00000000
	.align		4
        /*001c*/ 	.word	0xfffffffc


//--------------------- .text._Z16transpose_kernelPKjPjii --------------------------
	.section	.text._Z16transpose_kernelPKjPjii,"ax",@progbits
	.align	128
        .global         _Z16transpose_kernelPKjPjii
        .type           _Z16transpose_kernelPKjPjii,@function
        .size           _Z16transpose_kernelPKjPjii,(.L_x_1 - _Z16transpose_kernelPKjPjii)
        .other          _Z16transpose_kernelPKjPjii,@"STO_CUDA_ENTRY STV_DEFAULT"
_Z16transpose_kernelPKjPjii:
.text._Z16transpose_kernelPKjPjii:
[----:B------:R-:W-:Y:S01]  /*0000*/  LDC R1, c[0x0][0x37c] ;  /* 0x0000df00ff017b82 */ /* 0x000fe20000000800 */
[----:B------:R-:W0:Y:S01]  /*0010*/  S2R R0, SR_TID.Y ;  /* 0x0000000000007919 */ /* 0x000e220000002200 */
[----:B------:R-:W1:Y:S01]  /*0020*/  LDCU.64 UR8, c[0x0][0x390] ;  /* 0x00007200ff0877ac */ /* 0x000e620008000a00 */
[----:B------:R-:W0:Y:S01]  /*0030*/  S2R R7, SR_CTAID.X ;  /* 0x0000000000077919 */ /* 0x000e220000002500 */
[----:B------:R-:W2:Y:S01]  /*0040*/  LDCU.64 UR6, c[0x0][0x358] ;  /* 0x00006b00ff0677ac */ /* 0x000ea20008000a00 */
[----:B------:R-:W3:Y:S01]  /*0050*/  S2R R13, SR_CTAID.Y ;  /* 0x00000000000d7919 */ /* 0x000ee20000002600 */
[----:B------:R-:W3:Y:S01]  /*0060*/  S2R R6, SR_TID.X ;  /* 0x0000000000067919 */ /* 0x000ee20000002100 */
[----:B0-----:R-:W-:-:S04]  /*0070*/  IMAD R15, R7, 0x20, R0 ;  /* 0x00000020070f7824 */ /* 0x001fc800078e0200 */
[C---:B------:R-:W-:Y:S01]  /*0080*/  VIADD R19, R15.reuse, 0x10 ;  /* 0x000000100f137836 */ /* 0x040fe20000000000 */
[C---:B------:R-:W-:Y:S02]  /*0090*/  IADD3 R17, PT, PT, R15.reuse, 0x8, RZ ;  /* 0x000000080f117810 */ /* 0x040fe40007ffe0ff */
[----:B------:R-:W-:Y:S01]  /*00a0*/  IADD3 R21, PT, PT, R15, 0x18, RZ ;  /* 0x000000180f157810 */ /* 0x000fe20007ffe0ff */
[----:B---3--:R-:W-:Y:S01]  /*00b0*/  IMAD R12, R13, 0x20, R6 ;  /* 0x000000200d0c7824 */ /* 0x008fe200078e0206 */
[----:B-1----:R-:W-:Y:S02]  /*00c0*/  ISETP.GE.AND P0, PT, R15, UR8, PT ;  /* 0x000000080f007c0c */ /* 0x002fe4000bf06270 */
[----:B------:R-:W-:Y:S02]  /*00d0*/  ISETP.GE.AND P3, PT, R17, UR8, PT ;  /* 0x0000000811007c0c */ /* 0x000fe4000bf66270 */
[----:B------:R-:W-:Y:S02]  /*00e0*/  ISETP.GE.AND P2, PT, R19, UR8, PT ;  /* 0x0000000813007c0c */ /* 0x000fe4000bf46270 */
[----:B------:R-:W-:-:S02]  /*00f0*/  ISETP.GE.AND P1, PT, R21, UR8, PT ;  /* 0x0000000815007c0c */ /* 0x000fc4000bf26270 */
[C---:B------:R-:W-:Y:S02]  /*0100*/  ISETP.GE.OR P0, PT, R12.reuse, UR9, P0 ;  /* 0x000000090c007c0c */ /* 0x040fe40008706670 */
[C---:B------:R-:W-:Y:S02]  /*0110*/  ISETP.GE.OR P3, PT, R12.reuse, UR9, P3 ;  /* 0x000000090c007c0c */ /* 0x040fe40009f66670 */
[C---:B------:R-:W-:Y:S02]  /*0120*/  ISETP.GE.OR P2, PT, R12.reuse, UR9, P2 ;  /* 0x000000090c007c0c */ /* 0x040fe40009746670 */
[----:B------:R-:W-:-:S07]  /*0130*/  ISETP.GE.OR P1, PT, R12, UR9, P1 ;  /* 0x000000090c007c0c */ /* 0x000fce0008f26670 */
[----:B------:R-:W0:Y:S01]  /*0140*/  @!P0 LDC.64 R10, c[0x0][0x380] ;  /* 0x0000e000ff0a8b82 */ /* 0x000e220000000a00 */
[--C-:B------:R-:W-:Y:S02]  /*0150*/  @!P0 IMAD R15, R15, UR9, R12.reuse ;  /* 0x000000090f0f8c24 */ /* 0x100fe4000f8e020c */
[--C-:B------:R-:W-:Y:S02]  /*0160*/  @!P3 IMAD R17, R17, UR9, R12.reuse ;  /* 0x000000091111bc24 */ /* 0x100fe4000f8e020c */
[--C-:B------:R-:W-:Y:S02]  /*0170*/  @!P2 IMAD R19, R19, UR9, R12.reuse ;  /* 0x000000091313ac24 */ /* 0x100fe4000f8e020c */
[----:B------:R-:W-:Y:S01]  /*0180*/  @!P1 IMAD R21, R21, UR9, R12 ;  /* 0x0000000915159c24 */ /* 0x000fe2000f8e020c */
[----:B------:R-:W1:Y:S08]  /*0190*/  @!P3 LDC.64 R8, c[0x0][0x380] ;  /* 0x0000e000ff08bb82 */ /* 0x000e700000000a00 */
[----:B------:R-:W3:Y:S08]  /*01a0*/  @!P2 LDC.64 R4, c[0x0][0x380] ;  /* 0x0000e000ff04ab82 */ /* 0x000ef00000000a00 */
[----:B------:R-:W4:Y:S01]  /*01b0*/  @!P1 LDC.64 R2, c[0x0][0x380] ;  /* 0x0000e000ff029b82 */ /* 0x000f220000000a00 */
[----:B0-----:R-:W-:-:S06]  /*01c0*/  @!P0 IMAD.WIDE R10, R15, 0x4, R10 ;  /* 0x000000040f0a8825 */ /* 0x001fcc00078e020a */
[----:B--2---:R0:W2:Y:S01]  /*01d0*/  @!P0 LDG.E R10, desc[UR6][R10.64] ;  /* 0x000000060a0a8981 */ /* 0x0040a2000c1e1900 */
[----:B-1----:R-:W-:-:S05]  /*01e0*/  @!P3 IMAD.WIDE R8, R17, 0x4, R8 ;  /* 0x000000041108b825 */ /* 0x002fca00078e0208 */
[----:B------:R-:W5:Y:S01]  /*01f0*/  @!P3 LDG.E R12, desc[UR6][R8.64] ;  /* 0x00000006080cb981 */ /* 0x000f62000c1e1900 */
[----:B---3--:R-:W-:-:S05]  /*0200*/  @!P2 IMAD.WIDE R4, R19, 0x4, R4 ;  /* 0x000000041304a825 */ /* 0x008fca00078e0204 */
[----:B------:R-:W3:Y:S01]  /*0210*/  @!P2 LDG.E R14, desc[UR6][R4.64] ;  /* 0x00000006040ea981 */ /* 0x000ee2000c1e1900 */
[----:B----4-:R-:W-:-:S05]  /*0220*/  @!P1 IMAD.WIDE R2, R21, 0x4, R2 ;  /* 0x0000000415029825 */ /* 0x010fca00078e0202 */
[----:B------:R1:W4:Y:S01]  /*0230*/  @!P1 LDG.E R16, desc[UR6][R2.64] ;  /* 0x0000000602109981 */ /* 0x000322000c1e1900 */
[----:B------:R-:W0:Y:S01]  /*0240*/  S2UR UR5, SR_CgaCtaId ;  /* 0x00000000000579c3 */ /* 0x000e220000008800 */
[----:B------:R-:W-:Y:S01]  /*0250*/  UMOV UR4, 0x400 ;  /* 0x0000040000047882 */ /* 0x000fe20000000000 */
[----:B------:R-:W-:Y:S01]  /*0260*/  IMAD R18, R13, 0x20, R0 ;  /* 0x000000200d127824 */ /* 0x000fe200078e0200 */
[----:B0-----:R-:W-:-:S06]  /*0270*/  ULEA UR4, UR5, UR4, 0x18 ;  /* 0x0000000405047291 */ /* 0x001fcc000f8ec0ff */
[----:B------:R-:W-:-:S05]  /*0280*/  LEA R11, R6, UR4, 0x2 ;  /* 0x00000004060b7c11 */ /* 0x000fca000f8e10ff */
[--C-:B-1----:R-:W-:Y:S02]  /*0290*/  IMAD R3, R6, 0x80, R11.reuse ;  /* 0x0000008006037824 */ /* 0x102fe400078e020b */
[----:B------:R-:W-:Y:S02]  /*02a0*/  IMAD R11, R0, 0x84, R11 ;  /* 0x00000084000b7824 */ /* 0x000fe400078e020b */
[C---:B------:R-:W-:Y:S01]  /*02b0*/  VIADD R20, R18.reuse, 0x8 ;  /* 0x0000000812147836 */ /* 0x040fe20000000000 */
[C---:B------:R-:W-:Y:S02]  /*02c0*/  IADD3 R22, PT, PT, R18.reuse, 0x10, RZ ;  /* 0x0000001012167810 */ /* 0x040fe40007ffe0ff */
[----:B------:R-:W-:Y:S02]  /*02d0*/  LEA R7, R7, R6, 0x5 ;  /* 0x0000000607077211 */ /* 0x000fe400078e28ff */
[----:B------:R-:W-:Y:S02]  /*02e0*/  ISETP.GE.AND P5, PT, R18, UR9, PT ;  /* 0x0000000912007c0c */ /* 0x000fe4000bfa6270 */
[----:B------:R-:W-:-:S02]  /*02f0*/  ISETP.GE.AND P6, PT, R20, UR9, PT ;  /* 0x0000000914007c0c */ /* 0x000fc4000bfc6270 */
[----:B------:R-:W-:Y:S02]  /*0300*/  ISETP.GE.AND P4, PT, R22, UR9, PT ;  /* 0x0000000916007c0c */ /* 0x000fe4000bf86270 */
[C---:B------:R-:W-:Y:S02]  /*0310*/  ISETP.GE.OR P5, PT, R7.reuse, UR8, P5 ;  /* 0x0000000807007c0c */ /* 0x040fe4000afa6670 */
[C---:B------:R-:W-:Y:S02]  /*0320*/  ISETP.GE.OR P6, PT, R7.reuse, UR8, P6 ;  /* 0x0000000807007c0c */ /* 0x040fe4000b7c6670 */
[----:B------:R-:W-:Y:S02]  /*0330*/  ISETP.GE.OR P4, PT, R7, UR8, P4 ;  /* 0x0000000807007c0c */ /* 0x000fe4000a786670 */
[----:B------:R-:W-:-:S07]  /*0340*/  LEA R0, R0, R3, 0x2 ;  /* 0x0000000300007211 */ /* 0x000fce00078e10ff */
[----:B------:R-:W0:Y:S08]  /*0350*/  @!P5 LDC.64 R8, c[0x0][0x388] ;  /* 0x0000e200ff08db82 */ /* 0x000e300000000a00 */
[----:B------:R-:W1:Y:S08]  /*0360*/  @!P6 LDC.64 R4, c[0x0][0x388] ;  /* 0x0000e200ff04eb82 */ /* 0x000e700000000a00 */
[----:B------:R-:W1:Y:S01]  /*0370*/  @!P4 LDC.64 R2, c[0x0][0x388] ;  /* 0x0000e200ff02cb82 */ /* 0x000e620000000a00 */
[C---:B------:R-:W-:Y:S01]  /*0380*/  IADD3 R6, PT, PT, R18.reuse, 0x18, RZ ;  /* 0x0000001812067810 */ /* 0x040fe20007ffe0ff */
[----:B------:R-:W-:-:S02]  /*0390*/  @!P5 IMAD R15, R18, UR8, R7 ;  /* 0x00000008120fdc24 */ /* 0x000fc4000f8e0207 */
[----:B------:R-:W-:Y:S02]  /*03a0*/  @!P4 IMAD R21, R22, UR8, R7 ;  /* 0x000000081615cc24 */ /* 0x000fe4000f8e0207 */
[----:B0-----:R-:W-:-:S04]  /*03b0*/  @!P5 IMAD.WIDE R8, R15, 0x4, R8 ;  /* 0x000000040f08d825 */ /* 0x001fc800078e0208 */
[----:B-1----:R-:W-:Y:S01]  /*03c0*/  @!P4 IMAD.WIDE R2, R21, 0x4, R2 ;  /* 0x000000041502c825 */ /* 0x002fe200078e0202 */
[----:B--2---:R-:W-:Y:S04]  /*03d0*/  @!P0 STS [R11], R10 ;  /* 0x0000000a0b008388 */ /* 0x004fe80000000800 */
[----:B-----5:R-:W-:Y:S04]  /*03e0*/  @!P3 STS [R11+0x420], R12 ;  /* 0x0004200c0b00b388 */ /* 0x020fe80000000800 */
[----:B---3--:R-:W-:Y:S04]  /*03f0*/  @!P2 STS [R11+0x840], R14 ;  /* 0x0008400e0b00a388 */ /* 0x008fe80000000800 */
[----:B----4-:R0:W-:Y:S01]  /*0400*/  @!P1 STS [R11+0xc60], R16 ;  /* 0x000c60100b009388 */ /* 0x0101e20000000800 */
[----:B------:R-:W-:Y:S06]  /*0410*/  BAR.SYNC.DEFER_BLOCKING 0x0 ;  /* 0x0000000000007b1d */ /* 0x000fec0000010000 */
[----:B------:R-:W1:Y:S04]  /*0420*/  @!P5 LDS R13, [R0] ;  /* 0x00000000000dd984 */ /* 0x000e680000000800 */
[----:B------:R-:W2:Y:S04]  /*0430*/  @!P6 LDS R17, [R0+0x20] ;  /* 0x000020000011e984 */ /* 0x000ea80000000800 */
[----:B------:R-:W3:Y:S01]  /*0440*/  @!P4 LDS R19, [R0+0x40] ;  /* 0x000040000013c984 */ /* 0x000ee20000000800 */
[----:B------:R-:W-:Y:S01]  /*0450*/  ISETP.GE.AND P0, PT, R6, UR9, PT ;  /* 0x0000000906007c0c */ /* 0x000fe2000bf06270 */
[----:B0-----:R-:W-:-:S03]  /*0460*/  @!P6 IMAD R11, R20, UR8, R7 ;  /* 0x00000008140bec24 */ /* 0x001fc6000f8e0207 */
[----:B------:R-:W-:Y:S01]  /*0470*/  ISETP.GE.OR P0, PT, R7, UR8, P0 ;  /* 0x0000000807007c0c */ /* 0x000fe20008706670 */
[----:B------:R-:W-:Y:S01]  /*0480*/  @!P6 IMAD.WIDE R4, R11, 0x4, R4 ;  /* 0x000000040b04e825 */ /* 0x000fe200078e0204 */
[----:B-1----:R0:W-:Y:S04]  /*0490*/  @!P5 STG.E desc[UR6][R8.64], R13 ;  /* 0x0000000d0800d986 */ /* 0x0021e8000c101906 */
[----:B--2---:R0:W-:Y:S04]  /*04a0*/  @!P6 STG.E desc[UR6][R4.64], R17 ;  /* 0x000000110400e986 */ /* 0x0041e8000c101906 */
[----:B---3--:R0:W-:Y:S03]  /*04b0*/  @!P4 STG.E desc[UR6][R2.64], R19 ;  /* 0x000000130200c986 */ /* 0x0081e6000c101906 */
[----:B------:R-:W-:Y:S05]  /*04c0*/  @P0 EXIT ;  /* 0x000000000000094d */ /* 0x000fea0003800000 */
[----:B0-----:R-:W0:Y:S01]  /*04d0*/  LDS R5, [R0+0x60] ;  /* 0x0000600000057984 */ /* 0x001e220000000800 */
[----:B------:R-:W1:Y:S01]  /*04e0*/  LDC.64 R2, c[0x0][0x388] ;  /* 0x0000e200ff027b82 */ /* 0x000e620000000a00 */
[----:B------:R-:W-:-:S04]  /*04f0*/  IMAD R7, R6, UR8, R7 ;  /* 0x0000000806077c24 */ /* 0x000fc8000f8e0207 */
[----:B-1----:R-:W-:-:S05]  /*0500*/  IMAD.WIDE R2, R7, 0x4, R2 ;  /* 0x0000000407027825 */ /* 0x002fca00078e0202 */
[----:B0-----:R-:W-:Y:S01]  /*0510*/  STG.E desc[UR6][R2.64], R5 ;  /* 0x0000000502007986 */ /* 0x001fe2000c101906 */
[----:B------:R-:W-:Y:S05]  /*0520*/  EXIT ;  /* 0x000000000000794d */ /* 0x000fea0003800000 */
.L_x_0:
[----:B------:R-:W-:-:S00]  /*0530*/  BRA `(.L_x_0) ;  /* 0xfffffffc00fc7947 */ /* 0x000fc0000383ffff */
[----:B------:R-:W-:-:S00]  /*0540*/  NOP ;  /* 0x0000000000007918 */ /* 0x000fc00000000000 */
        /* <DEDUP_REMOVED lines=11> */
.L_x_1:


//--------------------- .nv.shared._Z16transpose_kernelPKjPjii --------------------------
	.section	.nv.shared._Z16transpose_kernelPKjPjii,"aw",@nobits
	.sectionflags	@""
	.align	4
.nv.shared._Z16transpose_kernelPKjPjii:
	.zero		5248


//--------------------- .nv.shared.reserved.0     --------------------------
	.section	.nv.shared.reserved.0,"aw",@nobits
	.weak		__nv_reservedSMEM_offset_0_alias
	.size		__nv_reservedSMEM_offset_0_alias, 0, 64
	.other		__nv_reservedSMEM_offset_0_alias,@"STO_CUDA_RESERVED_SHARED STV_DEFAULT"
__nv_reservedSMEM_offset_0_alias:
	.zero		0
	.zero		64


//--------------------- .nv.constant0._Z16transpose_kernelPKjPjii --------------------------
	.section	.nv.constant0._Z16transpose_kernelPKjPjii,"a",@progbits
	.sectionflags	@""
	.align	4
.nv.constant0._Z16transpose_kernelPKjPjii:
	.zero		920


//--------------------- SYMBOLS --------------------------

	.type		.nv.reservedSmem.offset0,@object
	.size		.nv.reservedSmem.offset0,0x4
	.type		.nv.reservedSmem.cap,@object
	.size		.nv.reservedSmem.cap,0x4
